	.headerflags	@"EF_CUDA_TEXMODE_UNIFIED EF_CUDA_64BIT_ADDRESS EF_CUDA_ACCELERATORS EF_CUDA_SM90 EF_CUDA_VIRTUAL_SM(EF_CUDA_SM90)"
	.elftype	@"ET_EXEC"


//--------------------- .nv.info                  --------------------------
	.section	.nv.info,"",@"SHT_CUDA_INFO"
	.align	4


	//----- nvinfo : EIATTR_REGCOUNT
	.align		4
        /*0000*/ 	.byte	0x04, 0x2f
        /*0002*/ 	.short	(.L_1 - .L_0)
	.align		4
.L_0:
        /*0004*/ 	.word	index@(triton_poi_fused_add_convolution_relu_4)
        /*0008*/ 	.word	0x0000000e


	//----- nvinfo : EIATTR_MIN_STACK_SIZE
	.align		4
.L_1:
        /*000c*/ 	.byte	0x04, 0x12
        /*000e*/ 	.short	(.L_3 - .L_2)
	.align		4
.L_2:
        /*0010*/ 	.word	index@(triton_poi_fused_add_convolution_relu_4)
        /*0014*/ 	.word	0x00000000


	//----- nvinfo : EIATTR_FRAME_SIZE
	.align		4
.L_3:
        /*0018*/ 	.byte	0x04, 0x11
        /*001a*/ 	.short	(.L_5 - .L_4)
	.align		4
.L_4:
        /*001c*/ 	.word	index@(triton_poi_fused_add_convolution_relu_4)
        /*0020*/ 	.word	0x00000000


	//----- nvinfo : EIATTR_MIN_STACK_SIZE
	.align		4
.L_5:
        /*0024*/ 	.byte	0x04, 0x12
        /*0026*/ 	.short	(.L_7 - .L_6)
	.align		4
.L_6:
        /*0028*/ 	.word	index@(triton_poi_fused_add_convolution_relu_4)
        /*002c*/ 	.word	0x00000000
.L_7:


//--------------------- .nv.info.triton_poi_fused_add_convolution_relu_4 --------------------------
	.section	.nv.info.triton_poi_fused_add_convolution_relu_4,"",@"SHT_CUDA_INFO"
	.sectionflags	@""
	.align	4


	//----- nvinfo : EIATTR_CUDA_API_VERSION
	.align		4
        /*0000*/ 	.byte	0x04, 0x37
        /*0002*/ 	.short	(.L_9 - .L_8)
.L_8:
        /*0004*/ 	.word	0x0000007c


	//----- nvinfo : EIATTR_KPARAM_INFO
	.align		4
.L_9:
        /*0008*/ 	.byte	0x04, 0x17
        /*000a*/ 	.short	(.L_11 - .L_10)
.L_10:
        /*000c*/ 	.word	0x00000000
        /*0010*/ 	.short	0x0003
        /*0012*/ 	.short	0x0018
        /*0014*/ 	.byte	0x00, 0xf0, 0x11, 0x00


	//----- nvinfo : EIATTR_KPARAM_INFO
	.align		4
.L_11:
        /*0018*/ 	.byte	0x04, 0x17
        /*001a*/ 	.short	(.L_13 - .L_12)
.L_12:
        /*001c*/ 	.word	0x00000000
        /*0020*/ 	.short	0x0002
        /*0022*/ 	.short	0x0010
        /*0024*/ 	.byte	0x00, 0xf4, 0x21, 0x00


	//----- nvinfo : EIATTR_KPARAM_INFO
	.align		4
.L_13:
        /*0028*/ 	.byte	0x04, 0x17
        /*002a*/ 	.short	(.L_15 - .L_14)
.L_14:
        /*002c*/ 	.word	0x00000000
        /*0030*/ 	.short	0x0001
        /*0032*/ 	.short	0x0008
        /*0034*/ 	.byte	0x00, 0xf4, 0x21, 0x00


	//----- nvinfo : EIATTR_KPARAM_INFO
	.align		4
.L_15:
        /*0038*/ 	.byte	0x04, 0x17
        /*003a*/ 	.short	(.L_17 - .L_16)
.L_16:
        /*003c*/ 	.word	0x00000000
        /*0040*/ 	.short	0x0000
        /*0042*/ 	.short	0x0000
        /*0044*/ 	.byte	0x00, 0xf4, 0x21, 0x00


	//----- nvinfo : EIATTR_SPARSE_MMA_MASK
	.align		4
.L_17:
        /*0048*/ 	.byte	0x03, 0x50
        /*004a*/ 	.short	0x0000


	//----- nvinfo : EIATTR_MAXREG_COUNT
	.align		4
        /*004c*/ 	.byte	0x03, 0x1b
        /*004e*/ 	.short	0x00ff


	//----- nvinfo : EIATTR_EXIT_INSTR_OFFSETS
	.align		4
        /*0050*/ 	.byte	0x04, 0x1c
        /*0052*/ 	.short	(.L_19 - .L_18)


	//   ....[0]....
.L_18:
        /*0054*/ 	.word	0x00000200


	//----- nvinfo : EIATTR_REQNTID
	.align		4
.L_19:
        /*0058*/ 	.byte	0x04, 0x10
        /*005a*/ 	.short	(.L_21 - .L_20)
.L_20:
        /*005c*/ 	.word	0x00000100
        /*0060*/ 	.word	0x00000001
        /*0064*/ 	.word	0x00000001


	//----- nvinfo : EIATTR_CBANK_PARAM_SIZE
	.align		4
.L_21:
        /*0068*/ 	.byte	0x03, 0x19
        /*006a*/ 	.short	0x001c


	//----- nvinfo : EIATTR_PARAM_CBANK
	.align		4
        /*006c*/ 	.byte	0x04, 0x0a
        /*006e*/ 	.short	(.L_23 - .L_22)
	.align		4
.L_22:
        /*0070*/ 	.word	index@(.nv.constant0.triton_poi_fused_add_convolution_relu_4)
        /*0074*/ 	.short	0x0210
        /*0076*/ 	.short	0x001c


	//----- nvinfo : EIATTR_SW_WAR
	.align		4
.L_23:
        /*0078*/ 	.byte	0x04, 0x36
        /*007a*/ 	.short	(.L_25 - .L_24)
.L_24:
        /*007c*/ 	.word	0x00000008
.L_25:


//--------------------- .nv.callgraph             --------------------------
	.section	.nv.callgraph,"",@"SHT_CUDA_CALLGRAPH"
	.align	4
	.sectionentsize	8
	.align		4
        /*0000*/ 	.word	0x00000000
	.align		4
        /*0004*/ 	.word	0xffffffff
	.align		4
        /*0008*/ 	.word	0x00000000
	.align		4
        /*000c*/ 	.word	0xfffffffe
	.align		4
        /*0010*/ 	.word	0x00000000
	.align		4
        /*0014*/ 	.word	0xfffffffd
	.align		4
        /*0018*/ 	.word	0x00000000
	.align		4
        /*001c*/ 	.word	0xfffffffc


//--------------------- .text.triton_poi_fused_add_convolution_relu_4 --------------------------
	.section	.text.triton_poi_fused_add_convolution_relu_4,"ax",@progbits
	.align	128
        .global         triton_poi_fused_add_convolution_relu_4
        .type           triton_poi_fused_add_convolution_relu_4,@function
        .size           triton_poi_fused_add_convolution_relu_4,(.L_x_1 - triton_poi_fused_add_convolution_relu_4)
        .other          triton_poi_fused_add_convolution_relu_4,@"STO_CUDA_ENTRY STV_DEFAULT"
triton_poi_fused_add_convolution_relu_4:
.text.triton_poi_fused_add_convolution_relu_4:
[----:B------:R-:W-:Y:S01]  /*0000*/  LDC R1, c[0x0][0x28] ;  /* 0x00000a00ff017b82 */ /* 0x000fe20000000800 */
[----:B------:R-:W1:Y:S07]  /*0010*/  S2R R0, SR_TID.X ;  /* 0x0000000000007919 */ /* 0x000e6e0000002100 */
[----:B------:R-:W2:Y:S01]  /*0020*/  LDC.64 R4, c[0x0][0x218] ;  /* 0x00008600ff047b82 */ /* 0x000ea20000000a00 */
[----:B------:R-:W-:Y:S01]  /*0030*/  ULDC.64 UR4, c[0x0][0x208] ;  /* 0x0000820000047ab9 */ /* 0x000fe20000000a00 */
[----:B------:R-:W3:Y:S06]  /*0040*/  S2R R9, SR_CTAID.X ;  /* 0x0000000000097919 */ /* 0x000eec0000002500 */
[----:B------:R-:W4:Y:S08]  /*0050*/  LDC.64 R2, c[0x0][0x210] ;  /* 0x00008400ff027b82 */ /* 0x000f300000000a00 */
[----:B------:R-:W5:Y:S01]  /*0060*/  LDC.64 R6, c[0x0][0x220] ;  /* 0x00008800ff067b82 */ /* 0x000f620000000a00 */
[----:B-1----:R-:W-:Y:S01]  /*0070*/  IMAD.SHL.U32 R0, R0, 0x2, RZ ;  /* 0x0000000200007824 */ /* 0x002fe200078e00ff */
[----:B---3--:R-:W-:-:S04]  /*0080*/  SHF.R.S32.HI R8, RZ, 0x16, R9 ;  /* 0x00000016ff087819 */ /* 0x008fc80000011409 */
[----:B------:R-:W-:Y:S02]  /*0090*/  LOP3.LUT R0, R0, 0x1fe, RZ, 0xc0, !PT ;  /* 0x000001fe00007812 */ /* 0x000fe400078ec0ff */
[----:B------:R-:W-:-:S03]  /*00a0*/  SGXT R8, R8, 0x1 ;  /* 0x000000010808781a */ /* 0x000fc60000000200 */
[----:B------:R-:W-:-:S04]  /*00b0*/  IMAD R9, R9, 0x200, R0 ;  /* 0x0000020009097824 */ /* 0x000fc800078e0200 */
[----:B----4-:R-:W-:Y:S01]  /*00c0*/  IMAD.WIDE R2, R9, 0x4, R2 ;  /* 0x0000000409027825 */ /* 0x010fe200078e0202 */
[----:B------:R-:W-:-:S03]  /*00d0*/  LEA.HI R8, R8, R9, RZ, 0x8 ;  /* 0x0000000908087211 */ /* 0x000fc600078f40ff */
[----:B-----5:R-:W-:Y:S01]  /*00e0*/  IMAD.WIDE R6, R9, 0x4, R6 ;  /* 0x0000000409067825 */ /* 0x020fe200078e0206 */
[----:B------:R-:W-:-:S04]  /*00f0*/  SHF.R.S32.HI R8, RZ, 0x8, R8 ;  /* 0x00000008ff087819 */ /* 0x000fc80000011408 */
[----:B------:R-:W-:Y:S01]  /*0100*/  LEA.HI R0, R8, R8, RZ, 0x7 ;  /* 0x0000000808007211 */ /* 0x000fe200078f38ff */
[----:B------:R-:W3:Y:S03]  /*0110*/  LDG.E.64 R6, desc[UR4][R6.64] ;  /* 0x0000000406067981 */ /* 0x000ee6000c1e1b00 */
[----:B------:R-:W-:-:S05]  /*0120*/  LOP3.LUT R11, R0, 0xffffff80, RZ, 0xc0, !PT ;  /* 0xffffff80000b7812 */ /* 0x000fca00078ec0ff */
[----:B------:R-:W-:Y:S02]  /*0130*/  IMAD.IADD R11, R8, 0x1, -R11 ;  /* 0x00000001080b7824 */ /* 0x000fe400078e0a0b */
[----:B------:R-:W4:Y:S02]  /*0140*/  LDG.E.64 R8, desc[UR4][R2.64] ;  /* 0x0000000402087981 */ /* 0x000f24000c1e1b00 */
[----:B--2---:R-:W-:-:S06]  /*0150*/  IMAD.WIDE R4, R11, 0x4, R4 ;  /* 0x000000040b047825 */ /* 0x004fcc00078e0204 */
[----:B------:R-:W4:Y:S02]  /*0160*/  LDG.E.EL R4, desc[UR4][R4.64] ;  /* 0x0000000404047981 */ /* 0x000f24000c2e1900 */
[--C-:B----4-:R-:W-:Y:S01]  /*0170*/  FADD R0, R9, R4.reuse ;  /* 0x0000000409007221 */ /* 0x110fe20000000000 */
[----:B------:R-:W-:-:S03]  /*0180*/  FADD R9, R8, R4 ;  /* 0x0000000408097221 */ /* 0x000fc60000000000 */
[----:B---3--:R-:W-:Y:S01]  /*0190*/  FADD R8, R7, R0 ;  /* 0x0000000007087221 */ /* 0x008fe20000000000 */
[----:B------:R-:W-:Y:S01]  /*01a0*/  FSETP.GEU.AND P1, PT, R0, -R7, PT ;  /* 0x800000070000720b */ /* 0x000fe20003f2e000 */
[----:B------:R-:W-:Y:S01]  /*01b0*/  FADD R0, R6, R9 ;  /* 0x0000000906007221 */ /* 0x000fe20000000000 */
[----:B------:R-:W-:Y:S02]  /*01c0*/  FSETP.GEU.AND P0, PT, R9, -R6, PT ;  /* 0x800000060900720b */ /* 0x000fe40003f0e000 */
[----:B------:R-:W-:Y:S02]  /*01d0*/  FSEL R9, R8, RZ, P1 ;  /* 0x000000ff08097208 */ /* 0x000fe40000800000 */
[----:B------:R-:W-:-:S05]  /*01e0*/  FSEL R8, R0, RZ, P0 ;  /* 0x000000ff00087208 */ /* 0x000fca0000000000 */
[----:B------:R-:W-:Y:S01]  /*01f0*/  STG.E.64 desc[UR4][R2.64], R8 ;  /* 0x0000000802007986 */ /* 0x000fe2000c101b04 */
[----:B------:R-:W-:Y:S05]  /*0200*/  EXIT ;  /* 0x000000000000794d */ /* 0x000fea0003800000 */
.L_x_0:
[----:B------:R-:W-:-:S00]  /*0210*/  BRA `(.L_x_0) ;  /* 0xfffffffc00fc7947 */ /* 0x000fc0000383ffff */
[----:B------:R-:W-:-:S00]  /*0220*/  NOP ;  /* 0x0000000000007918 */ /* 0x000fc00000000000 */
        /* <DEDUP_REMOVED lines=13> */
.L_x_1:


//--------------------- .nv.constant0.triton_poi_fused_add_convolution_relu_4 --------------------------
	.section	.nv.constant0.triton_poi_fused_add_convolution_relu_4,"a",@progbits
	.sectionflags	@""
	.align	4
.nv.constant0.triton_poi_fused_add_convolution_relu_4:
	.zero		556
